//
// Generated by NVIDIA NVVM Compiler
//
// Compiler Build ID: CL-36424714
// Cuda compilation tools, release 13.0, V13.0.88
// Based on NVVM 20.0.0
//

.version 9.0
.target sm_100
.address_size 64

	// .globl	_Z11printMyNamev
.extern .func  (.param .b32 func_retval0) vprintf
(
	.param .b64 vprintf_param_0,
	.param .b64 vprintf_param_1
)
;
.global .align 1 .b8 $str[24] = {65, 98, 104, 105, 106, 101, 101, 116, 32, 65, 100, 97, 114, 115, 104, 32, 98, 121, 32, 71, 80, 85, 10};

.visible .entry _Z11printMyNamev()
{
	.reg .b32 	%r<3>;
	.reg .b64 	%rd<3>;

	mov.u64 	%rd1, $str;
	cvta.global.u64 	%rd2, %rd1;
	{ // callseq 0, 0
	.param .b64 param0;
	st.param.b64 	[param0], %rd2;
	.param .b64 param1;
	st.param.b64 	[param1], 0;
	.param .b32 retval0;
	call.uni (retval0), 
	vprintf, 
	(
	param0, 
	param1
	);
	ld.param.b32 	%r1, [retval0];
	} // callseq 0
	ret;

}


// ===== COMPILED SASS (sm_100) =====

	.target	sm_100

	.elftype	@"ET_EXEC"


//--------------------- .note.nv.tkinfo           --------------------------
	.section	.note.nv.tkinfo,"",@"SHT_NOTE"
	.sectionflags	@"SHF_NOTE_NV_TKINFO"
	.tkinfo
        /*0018*/ 	.word	0x00000002
        /*0030*/ 	.string	""
        /*0030*/ 	.string	"ptxas"
        /*0030*/ 	.string	"Cuda compilation tools, release 13.0, V13.0.88"
        /*0030*/ 	.string	"Build cuda_13.0.r13.0/compiler.36424714_0"
        /*0030*/ 	.string	"-arch sm_100 -m 64 "



//--------------------- .note.nv.cuinfo           --------------------------
	.section	.note.nv.cuinfo,"",@"SHT_NOTE"
	.sectionflags	@"SHF_NOTE_NV_CUINFO"
        /*0018*/ 	.short	0x0002
        /*001a*/ 	.short	0x0064
        /*001c*/ 	.short	0x0082
	.zero		2


//--------------------- .nv.info                  --------------------------
	.section	.nv.info,"",@"SHT_CUDA_INFO"
	.align	4


	//----- nvinfo : EIATTR_REGCOUNT
	.align		4
        /*0000*/ 	.byte	0x04, 0x2f
        /*0002*/ 	.short	(.L_2 - .L_1)
	.align		4
.L_1:
        /*0004*/ 	.word	index@(_Z11printMyNamev)
        /*0008*/ 	.word	0x00000018


	//----- nvinfo : EIATTR_FRAME_SIZE
	.align		4
.L_2:
        /*000c*/ 	.byte	0x04, 0x11
        /*000e*/ 	.short	(.L_4 - .L_3)
	.align		4
.L_3:
        /*0010*/ 	.word	index@(_Z11printMyNamev)
        /*0014*/ 	.word	0x00000000


	//----- nvinfo : EIATTR_MIN_STACK_SIZE
	.align		4
.L_4:
        /*0018*/ 	.byte	0x04, 0x12
        /*001a*/ 	.short	(.L_6 - .L_5)
	.align		4
.L_5:
        /*001c*/ 	.word	index@(_Z11printMyNamev)
        /*0020*/ 	.word	0x00000000
.L_6:


//--------------------- .nv.compat                --------------------------
	.section	.nv.compat,"",@"SHT_CUDA_COMPAT_INFO"
	.align	4
        /*0000*/ 	.byte	0x02, 0x09, 0x00, 0x00, 0x02, 0x02, 0x01, 0x00, 0x02, 0x05, 0x05, 0x00, 0x03, 0x07, 0x01, 0x01
        /*0010*/ 	.byte	0x02, 0x03, 0x00, 0x00, 0x02, 0x06, 0x01, 0x00, 0x04, 0x0b, 0x08, 0x00, 0x09, 0x00, 0x00, 0x00
        /*0020*/ 	.byte	0x00, 0x00, 0x00, 0x00


//--------------------- .nv.info._Z11printMyNamev --------------------------
	.section	.nv.info._Z11printMyNamev,"",@"SHT_CUDA_INFO"
	.sectionflags	@""
	.align	4


	//----- nvinfo : EIATTR_CUDA_API_VERSION
	.align		4
        /*0000*/ 	.byte	0x04, 0x37
        /*0002*/ 	.short	(.L_8 - .L_7)
.L_7:
        /*0004*/ 	.word	0x00000082


	//----- nvinfo : EIATTR_SPARSE_MMA_MASK
	.align		4
.L_8:
        /*0008*/ 	.byte	0x03, 0x50
        /*000a*/ 	.short	0x0000


	//----- nvinfo : EIATTR_MAXREG_COUNT
	.align		4
        /*000c*/ 	.byte	0x03, 0x1b
        /*000e*/ 	.short	0x00ff


	//----- nvinfo : EIATTR_EXTERNS
	.align		4
        /*0010*/ 	.byte	0x04, 0x0f
        /*0012*/ 	.short	(.L_10 - .L_9)


	//   ....[0]....
	.align		4
.L_9:
        /*0014*/ 	.word	index@(vprintf)


	//----- nvinfo : EIATTR_MERCURY_ISA_VERSION
	.align		4
.L_10:
        /*0018*/ 	.byte	0x03, 0x5f
        /*001a*/ 	.short	0x0101


	//----- nvinfo : EIATTR_VRC_CTA_INIT_COUNT
	.align		4
        /*001c*/ 	.byte	0x02, 0x4a
	.zero		1
	.zero		1


	//----- nvinfo : EIATTR_SYSCALL_OFFSETS
	.align		4
        /*0020*/ 	.byte	0x04, 0x46
        /*0022*/ 	.short	(.L_12 - .L_11)


	//   ....[0]....
.L_11:
        /*0024*/ 	.word	0x00000080


	//----- nvinfo : EIATTR_EXIT_INSTR_OFFSETS
	.align		4
.L_12:
        /*0028*/ 	.byte	0x04, 0x1c
        /*002a*/ 	.short	(.L_14 - .L_13)


	//   ....[0]....
.L_13:
        /*002c*/ 	.word	0x00000090


	//----- nvinfo : EIATTR_SW_WAR
	.align		4
.L_14:
        /*0030*/ 	.byte	0x04, 0x36
        /*0032*/ 	.short	(.L_16 - .L_15)
.L_15:
        /*0034*/ 	.word	0x00000008
.L_16:


//--------------------- .nv.callgraph             --------------------------
	.section	.nv.callgraph,"",@"SHT_CUDA_CALLGRAPH"
	.align	4
	.sectionentsize	8
	.align		4
        /*0000*/ 	.word	0x00000000
	.align		4
        /*0004*/ 	.word	0xffffffff
	.align		4
        /*0008*/ 	.word	index@(_Z11printMyNamev)
	.align		4
        /*000c*/ 	.word	index@(vprintf)
	.align		4
        /*0010*/ 	.word	0x00000000
	.align		4
        /*0014*/ 	.word	0xfffffffe
	.align		4
        /*0018*/ 	.word	0x00000000
	.align		4
        /*001c*/ 	.word	0xfffffffd
	.align		4
        /*0020*/ 	.word	0x00000000
	.align		4
        /*0024*/ 	.word	0xfffffffc


//--------------------- .nv.constant4             --------------------------
	.section	.nv.constant4,"a",@progbits
	.align	8
	.align		8
.nv.constant4:
        /*0000*/ 	.dword	vprintf
	.align		8
        /*0008*/ 	.dword	$str


//--------------------- .text._Z11printMyNamev    --------------------------
	.section	.text._Z11printMyNamev,"ax",@progbits
	.align	128
        .global         _Z11printMyNamev
        .type           _Z11printMyNamev,@function
        .size           _Z11printMyNamev,(.L_x_2 - _Z11printMyNamev)
        .other          _Z11printMyNamev,@"STO_CUDA_ENTRY STV_DEFAULT"
_Z11printMyNamev:
.text._Z11printMyNamev:
[----:B------:R-:W0:Y:S01]  /*0000*/  LDC R1, c[0x0][0x37c] ;  /* 0x0000df00ff017b82 */ /* 0x000e220000000800 */
[----:B------:R-:W-:Y:S01]  /*0010*/  MOV R0, 0x0 ;  /* 0x0000000000007802 */ /* 0x000fe20000000f00 */
[----:B------:R-:W1:Y:S01]  /*0020*/  LDCU.64 UR4, c[0x4][0x8] ;  /* 0x01000100ff0477ac */ /* 0x000e620008000a00 */
[----:B------:R-:W-:-:S05]  /*0030*/  CS2R R6, SRZ ;  /* 0x0000000000067805 */ /* 0x000fca000001ff00 */
[----:B------:R2:W3:Y:S01]  /*0040*/  LDC.64 R2, c[0x4][R0] ;  /* 0x0100000000027b82 */ /* 0x0004e20000000a00 */
[----:B-1----:R-:W-:Y:S02]  /*0050*/  IMAD.U32 R4, RZ, RZ, UR4 ;  /* 0x00000004ff047e24 */ /* 0x002fe4000f8e00ff */
[----:B--2---:R-:W-:-:S07]  /*0060*/  IMAD.U32 R5, RZ, RZ, UR5 ;  /* 0x00000005ff057e24 */ /* 0x004fce000f8e00ff */
[----:B------:R-:W-:-:S07]  /*0070*/  LEPC R20, `(.L_x_0) ;  /* 0x000000001014794e */ /* 0x000fce0000000000 */
[----:B0--3--:R-:W-:Y:S05]  /*0080*/  CALL.ABS.NOINC R2 ;  /* 0x0000000002007343 */ /* 0x009fea0003c00000 */
.L_x_0:
[----:B------:R-:W-:Y:S05]  /*0090*/  EXIT ;  /* 0x000000000000794d */ /* 0x000fea0003800000 */
.L_x_1:
[----:B------:R-:W-:-:S00]  /*00a0*/  BRA `(.L_x_1) ;  /* 0xfffffffc00fc7947 */ /* 0x000fc0000383ffff */
[----:B------:R-:W-:-:S00]  /*00b0*/  NOP ;  /* 0x0000000000007918 */ /* 0x000fc00000000000 */
        /* <DEDUP_REMOVED lines=12> */
.L_x_2:


//--------------------- .nv.global.init           --------------------------
	.section	.nv.global.init,"aw",@progbits
.nv.global.init:
	.type		$str,@object
	.size		$str,(.L_0 - $str)
$str:
        /*0000*/ 	.byte	0x41, 0x62, 0x68, 0x69, 0x6a, 0x65, 0x65, 0x74, 0x20, 0x41, 0x64, 0x61, 0x72, 0x73, 0x68, 0x20
        /*0010*/ 	.byte	0x62, 0x79, 0x20, 0x47, 0x50, 0x55, 0x0a, 0x00
.L_0:


//--------------------- .nv.shared.reserved.0     --------------------------
	.section	.nv.shared.reserved.0,"aw",@nobits
	.weak		__nv_reservedSMEM_offset_0_alias
	.size		__nv_reservedSMEM_offset_0_alias, 0, 64
	.other		__nv_reservedSMEM_offset_0_alias,@"STO_CUDA_RESERVED_SHARED STV_DEFAULT"
__nv_reservedSMEM_offset_0_alias:
	.zero		0
	.zero		64


//--------------------- .nv.constant0._Z11printMyNamev --------------------------
	.section	.nv.constant0._Z11printMyNamev,"a",@progbits
	.sectionflags	@""
	.align	4
.nv.constant0._Z11printMyNamev:
	.zero		896


//--------------------- SYMBOLS --------------------------

	.type		.nv.reservedSmem.offset0,@object
	.size		.nv.reservedSmem.offset0,0x4
	.type		vprintf,@function
